	.headerflags	@"EF_CUDA_TEXMODE_UNIFIED EF_CUDA_64BIT_ADDRESS EF_CUDA_ACCELERATORS EF_CUDA_SM90 EF_CUDA_VIRTUAL_SM(EF_CUDA_SM90)"
	.elftype	@"ET_EXEC"


//--------------------- .nv.info                  --------------------------
	.section	.nv.info,"",@"SHT_CUDA_INFO"
	.align	4


	//----- nvinfo : EIATTR_REGCOUNT
	.align		4
        /*0000*/ 	.byte	0x04, 0x2f
        /*0002*/ 	.short	(.L_1 - .L_0)
	.align		4
.L_0:
        /*0004*/ 	.word	index@(triton_poi_fused_convolution_leaky_relu_9)
        /*0008*/ 	.word	0x00000010


	//----- nvinfo : EIATTR_MIN_STACK_SIZE
	.align		4
.L_1:
        /*000c*/ 	.byte	0x04, 0x12
        /*000e*/ 	.short	(.L_3 - .L_2)
	.align		4
.L_2:
        /*0010*/ 	.word	index@(triton_poi_fused_convolution_leaky_relu_9)
        /*0014*/ 	.word	0x00000000


	//----- nvinfo : EIATTR_FRAME_SIZE
	.align		4
.L_3:
        /*0018*/ 	.byte	0x04, 0x11
        /*001a*/ 	.short	(.L_5 - .L_4)
	.align		4
.L_4:
        /*001c*/ 	.word	index@(triton_poi_fused_convolution_leaky_relu_9)
        /*0020*/ 	.word	0x00000000


	//----- nvinfo : EIATTR_MIN_STACK_SIZE
	.align		4
.L_5:
        /*0024*/ 	.byte	0x04, 0x12
        /*0026*/ 	.short	(.L_7 - .L_6)
	.align		4
.L_6:
        /*0028*/ 	.word	index@(triton_poi_fused_convolution_leaky_relu_9)
        /*002c*/ 	.word	0x00000000
.L_7:


//--------------------- .nv.info.triton_poi_fused_convolution_leaky_relu_9 --------------------------
	.section	.nv.info.triton_poi_fused_convolution_leaky_relu_9,"",@"SHT_CUDA_INFO"
	.sectionflags	@""
	.align	4


	//----- nvinfo : EIATTR_CUDA_API_VERSION
	.align		4
        /*0000*/ 	.byte	0x04, 0x37
        /*0002*/ 	.short	(.L_9 - .L_8)
.L_8:
        /*0004*/ 	.word	0x0000007c


	//----- nvinfo : EIATTR_KPARAM_INFO
	.align		4
.L_9:
        /*0008*/ 	.byte	0x04, 0x17
        /*000a*/ 	.short	(.L_11 - .L_10)
.L_10:
        /*000c*/ 	.word	0x00000000
        /*0010*/ 	.short	0x0003
        /*0012*/ 	.short	0x0018
        /*0014*/ 	.byte	0x00, 0xf0, 0x11, 0x00


	//----- nvinfo : EIATTR_KPARAM_INFO
	.align		4
.L_11:
        /*0018*/ 	.byte	0x04, 0x17
        /*001a*/ 	.short	(.L_13 - .L_12)
.L_12:
        /*001c*/ 	.word	0x00000000
        /*0020*/ 	.short	0x0002
        /*0022*/ 	.short	0x0010
        /*0024*/ 	.byte	0x00, 0xf4, 0x21, 0x00


	//----- nvinfo : EIATTR_KPARAM_INFO
	.align		4
.L_13:
        /*0028*/ 	.byte	0x04, 0x17
        /*002a*/ 	.short	(.L_15 - .L_14)
.L_14:
        /*002c*/ 	.word	0x00000000
        /*0030*/ 	.short	0x0001
        /*0032*/ 	.short	0x0008
        /*0034*/ 	.byte	0x00, 0xf4, 0x21, 0x00


	//----- nvinfo : EIATTR_KPARAM_INFO
	.align		4
.L_15:
        /*0038*/ 	.byte	0x04, 0x17
        /*003a*/ 	.short	(.L_17 - .L_16)
.L_16:
        /*003c*/ 	.word	0x00000000
        /*0040*/ 	.short	0x0000
        /*0042*/ 	.short	0x0000
        /*0044*/ 	.byte	0x00, 0xf4, 0x21, 0x00


	//----- nvinfo : EIATTR_SPARSE_MMA_MASK
	.align		4
.L_17:
        /*0048*/ 	.byte	0x03, 0x50
        /*004a*/ 	.short	0x0000


	//----- nvinfo : EIATTR_MAXREG_COUNT
	.align		4
        /*004c*/ 	.byte	0x03, 0x1b
        /*004e*/ 	.short	0x00ff


	//----- nvinfo : EIATTR_EXIT_INSTR_OFFSETS
	.align		4
        /*0050*/ 	.byte	0x04, 0x1c
        /*0052*/ 	.short	(.L_19 - .L_18)


	//   ....[0]....
.L_18:
        /*0054*/ 	.word	0x000002a0


	//----- nvinfo : EIATTR_REQNTID
	.align		4
.L_19:
        /*0058*/ 	.byte	0x04, 0x10
        /*005a*/ 	.short	(.L_21 - .L_20)
.L_20:
        /*005c*/ 	.word	0x00000080
        /*0060*/ 	.word	0x00000001
        /*0064*/ 	.word	0x00000001


	//----- nvinfo : EIATTR_CBANK_PARAM_SIZE
	.align		4
.L_21:
        /*0068*/ 	.byte	0x03, 0x19
        /*006a*/ 	.short	0x001c


	//----- nvinfo : EIATTR_PARAM_CBANK
	.align		4
        /*006c*/ 	.byte	0x04, 0x0a
        /*006e*/ 	.short	(.L_23 - .L_22)
	.align		4
.L_22:
        /*0070*/ 	.word	index@(.nv.constant0.triton_poi_fused_convolution_leaky_relu_9)
        /*0074*/ 	.short	0x0210
        /*0076*/ 	.short	0x001c


	//----- nvinfo : EIATTR_SW_WAR
	.align		4
.L_23:
        /*0078*/ 	.byte	0x04, 0x36
        /*007a*/ 	.short	(.L_25 - .L_24)
.L_24:
        /*007c*/ 	.word	0x00000008
.L_25:


//--------------------- .nv.callgraph             --------------------------
	.section	.nv.callgraph,"",@"SHT_CUDA_CALLGRAPH"
	.align	4
	.sectionentsize	8
	.align		4
        /*0000*/ 	.word	0x00000000
	.align		4
        /*0004*/ 	.word	0xffffffff
	.align		4
        /*0008*/ 	.word	0x00000000
	.align		4
        /*000c*/ 	.word	0xfffffffe
	.align		4
        /*0010*/ 	.word	0x00000000
	.align		4
        /*0014*/ 	.word	0xfffffffd
	.align		4
        /*0018*/ 	.word	0x00000000
	.align		4
        /*001c*/ 	.word	0xfffffffc


//--------------------- .text.triton_poi_fused_convolution_leaky_relu_9 --------------------------
	.section	.text.triton_poi_fused_convolution_leaky_relu_9,"ax",@progbits
	.align	128
        .global         triton_poi_fused_convolution_leaky_relu_9
        .type           triton_poi_fused_convolution_leaky_relu_9,@function
        .size           triton_poi_fused_convolution_leaky_relu_9,(.L_x_1 - triton_poi_fused_convolution_leaky_relu_9)
        .other          triton_poi_fused_convolution_leaky_relu_9,@"STO_CUDA_ENTRY STV_DEFAULT"
triton_poi_fused_convolution_leaky_relu_9:
.text.triton_poi_fused_convolution_leaky_relu_9:
[----:B------:R-:W-:Y:S01]  /*0000*/  LDC R1, c[0x0][0x28] ;  /* 0x00000a00ff017b82 */ /* 0x000fe20000000800 */
[----:B------:R-:W1:Y:S07]  /*0010*/  S2R R0, SR_TID.X ;  /* 0x0000000000007919 */ /* 0x000e6e0000002100 */
[----:B------:R-:W2:Y:S01]  /*0020*/  LDC.64 R2, c[0x0][0x218] ;  /* 0x00008600ff027b82 */ /* 0x000ea20000000a00 */
[----:B------:R-:W-:Y:S01]  /*0030*/  ULDC.64 UR4, c[0x0][0x208] ;  /* 0x0000820000047ab9 */ /* 0x000fe20000000a00 */
[----:B------:R-:W-:Y:S01]  /*0040*/  ULDC.64 UR6, c[0x0][0x220] ;  /* 0x0000880000067ab9 */ /* 0x000fe20000000a00 */
[----:B------:R-:W3:Y:S05]  /*0050*/  S2R R7, SR_CTAID.X ;  /* 0x0000000000077919 */ /* 0x000eea0000002500 */
[----:B------:R-:W4:Y:S01]  /*0060*/  LDC.64 R4, c[0x0][0x210] ;  /* 0x00008400ff047b82 */ /* 0x000f220000000a00 */
[----:B-1----:R-:W-:-:S05]  /*0070*/  IMAD.SHL.U32 R0, R0, 0x2, RZ ;  /* 0x0000000200007824 */ /* 0x002fca00078e00ff */
[----:B------:R-:W-:-:S05]  /*0080*/  LOP3.LUT R0, R0, 0xfe, RZ, 0xc0, !PT ;  /* 0x000000fe00007812 */ /* 0x000fca00078ec0ff */
[----:B---3--:R-:W-:-:S04]  /*0090*/  IMAD R7, R7, 0x100, R0 ;  /* 0x0000010007077824 */ /* 0x008fc800078e0200 */
[C---:B------:R-:W-:Y:S02]  /*00a0*/  VIADD R0, R7.reuse, 0x1 ;  /* 0x0000000107007836 */ /* 0x040fe40000000000 */
[----:B------:R-:W-:-:S04]  /*00b0*/  IMAD.HI R6, R7, 0x55555556, RZ ;  /* 0x5555555607067827 */ /* 0x000fc800078e02ff */
[----:B------:R-:W-:Y:S01]  /*00c0*/  IMAD.HI R0, R0, 0x55555556, RZ ;  /* 0x5555555600007827 */ /* 0x000fe200078e02ff */
[----:B------:R-:W-:-:S03]  /*00d0*/  LEA.HI R6, R6, R6, RZ, 0x1 ;  /* 0x0000000606067211 */ /* 0x000fc600078f08ff */
[----:B----4-:R-:W-:Y:S01]  /*00e0*/  IMAD.WIDE R4, R7, 0x4, R4 ;  /* 0x0000000407047825 */ /* 0x010fe200078e0204 */
[----:B------:R-:W-:Y:S02]  /*00f0*/  LEA.HI R0, R0, R0, RZ, 0x1 ;  /* 0x0000000000007211 */ /* 0x000fe400078f08ff */
[----:B------:R-:W-:Y:S02]  /*0100*/  SHF.R.S32.HI R9, RZ, 0x1f, R6 ;  /* 0x0000001fff097819 */ /* 0x000fe40000011406 */
[----:B------:R-:W-:Y:S02]  /*0110*/  SHF.R.S32.HI R11, RZ, 0x1f, R0 ;  /* 0x0000001fff0b7819 */ /* 0x000fe40000011400 */
[----:B------:R-:W-:Y:S02]  /*0120*/  LEA.HI R9, R9, R6, RZ, 0xa ;  /* 0x0000000609097211 */ /* 0x000fe400078f50ff */
[----:B------:R-:W-:Y:S02]  /*0130*/  LEA.HI R11, R11, R0, RZ, 0xa ;  /* 0x000000000b0b7211 */ /* 0x000fe400078f50ff */
[----:B------:R-:W-:-:S02]  /*0140*/  LOP3.LUT R9, R9, 0xfffffc00, RZ, 0xc0, !PT ;  /* 0xfffffc0009097812 */ /* 0x000fc400078ec0ff */
[----:B------:R-:W-:-:S03]  /*0150*/  LOP3.LUT R11, R11, 0xfffffc00, RZ, 0xc0, !PT ;  /* 0xfffffc000b0b7812 */ /* 0x000fc600078ec0ff */
[----:B------:R-:W-:Y:S02]  /*0160*/  IMAD.IADD R9, R6, 0x1, -R9 ;  /* 0x0000000106097824 */ /* 0x000fe400078e0a09 */
[----:B------:R-:W-:Y:S02]  /*0170*/  IMAD.IADD R11, R0, 0x1, -R11 ;  /* 0x00000001000b7824 */ /* 0x000fe400078e0a0b */
[----:B--2---:R-:W-:-:S04]  /*0180*/  IMAD.WIDE R8, R9, 0x4, R2 ;  /* 0x0000000409087825 */ /* 0x004fc800078e0202 */
[----:B------:R-:W-:Y:S02]  /*0190*/  IMAD.WIDE R2, R11, 0x4, R2 ;  /* 0x000000040b027825 */ /* 0x000fe400078e0202 */
[----:B------:R-:W2:Y:S04]  /*01a0*/  LDG.E.64 R10, desc[UR4][R4.64] ;  /* 0x00000004040a7981 */ /* 0x000ea8000c1e1b00 */
[----:B------:R-:W2:Y:S04]  /*01b0*/  LDG.E.EL R9, desc[UR4][R8.64] ;  /* 0x0000000408097981 */ /* 0x000ea8000c2e1900 */
[----:B------:R-:W3:Y:S01]  /*01c0*/  LDG.E.EL R2, desc[UR4][R2.64] ;  /* 0x0000000402027981 */ /* 0x000ee2000c2e1900 */
[----:B------:R-:W-:-:S04]  /*01d0*/  IADD3 R6, P2, R7, UR6, RZ ;  /* 0x0000000607067c10 */ /* 0x000fc8000ff5e0ff */
[----:B------:R-:W-:Y:S02]  /*01e0*/  LEA.HI.X.SX32 R7, R7, UR7, 0x1, P2 ;  /* 0x0000000707077c11 */ /* 0x000fe400090f0eff */
[C---:B--2---:R-:W-:Y:S01]  /*01f0*/  FSETP.GT.AND P1, PT, R10.reuse, -R9, PT ;  /* 0x800000090a00720b */ /* 0x044fe20003f24000 */
[----:B------:R-:W-:Y:S01]  /*0200*/  FADD R10, R10, R9 ;  /* 0x000000090a0a7221 */ /* 0x000fe20000000000 */
[C---:B---3--:R-:W-:Y:S01]  /*0210*/  FSETP.GT.AND P0, PT, R11.reuse, -R2, PT ;  /* 0x800000020b00720b */ /* 0x048fe20003f04000 */
[----:B------:R-:W-:Y:S01]  /*0220*/  FADD R11, R11, R2 ;  /* 0x000000020b0b7221 */ /* 0x000fe20000000000 */
[----:B------:R-:W-:Y:S02]  /*0230*/  SEL R0, RZ, 0x1, !P1 ;  /* 0x00000001ff007807 */ /* 0x000fe40004800000 */
[----:B------:R-:W-:-:S05]  /*0240*/  SEL R13, RZ, 0x100, !P0 ;  /* 0x00000100ff0d7807 */ /* 0x000fca0004000000 */
[----:B------:R-:W-:Y:S02]  /*0250*/  IMAD.IADD R13, R0, 0x1, R13 ;  /* 0x00000001000d7824 */ /* 0x000fe400078e020d */
[----:B------:R-:W-:Y:S02]  /*0260*/  @!P1 FMUL R10, R10, 0.10000000149011611938 ;  /* 0x3dcccccd0a0a9820 */ /* 0x000fe40000400000 */
[----:B------:R-:W-:Y:S01]  /*0270*/  @!P0 FMUL R11, R11, 0.10000000149011611938 ;  /* 0x3dcccccd0b0b8820 */ /* 0x000fe20000400000 */
[----:B------:R-:W-:Y:S04]  /*0280*/  STG.E.U16 desc[UR4][R6.64], R13 ;  /* 0x0000000d06007986 */ /* 0x000fe8000c101504 */
[----:B------:R-:W-:Y:S01]  /*0290*/  STG.E.64 desc[UR4][R4.64], R10 ;  /* 0x0000000a04007986 */ /* 0x000fe2000c101b04 */
[----:B------:R-:W-:Y:S05]  /*02a0*/  EXIT ;  /* 0x000000000000794d */ /* 0x000fea0003800000 */
.L_x_0:
[----:B------:R-:W-:-:S00]  /*02b0*/  BRA `(.L_x_0) ;  /* 0xfffffffc00fc7947 */ /* 0x000fc0000383ffff */
[----:B------:R-:W-:-:S00]  /*02c0*/  NOP ;  /* 0x0000000000007918 */ /* 0x000fc00000000000 */
        /* <DEDUP_REMOVED lines=11> */
.L_x_1:


//--------------------- .nv.constant0.triton_poi_fused_convolution_leaky_relu_9 --------------------------
	.section	.nv.constant0.triton_poi_fused_convolution_leaky_relu_9,"a",@progbits
	.sectionflags	@""
	.align	4
.nv.constant0.triton_poi_fused_convolution_leaky_relu_9:
	.zero		556
